	.headerflags	@"EF_CUDA_TEXMODE_UNIFIED EF_CUDA_64BIT_ADDRESS EF_CUDA_ACCELERATORS EF_CUDA_SM90 EF_CUDA_VIRTUAL_SM(EF_CUDA_SM90)"
	.elftype	@"ET_EXEC"


//--------------------- .nv.info                  --------------------------
	.section	.nv.info,"",@"SHT_CUDA_INFO"
	.align	4


	//----- nvinfo : EIATTR_REGCOUNT
	.align		4
        /*0000*/ 	.byte	0x04, 0x2f
        /*0002*/ 	.short	(.L_1 - .L_0)
	.align		4
.L_0:
        /*0004*/ 	.word	index@(triton_poi_fused_add_19)
        /*0008*/ 	.word	0x0000001a


	//----- nvinfo : EIATTR_MIN_STACK_SIZE
	.align		4
.L_1:
        /*000c*/ 	.byte	0x04, 0x12
        /*000e*/ 	.short	(.L_3 - .L_2)
	.align		4
.L_2:
        /*0010*/ 	.word	index@(triton_poi_fused_add_19)
        /*0014*/ 	.word	0x00000000


	//----- nvinfo : EIATTR_FRAME_SIZE
	.align		4
.L_3:
        /*0018*/ 	.byte	0x04, 0x11
        /*001a*/ 	.short	(.L_5 - .L_4)
	.align		4
.L_4:
        /*001c*/ 	.word	index@(triton_poi_fused_add_19)
        /*0020*/ 	.word	0x00000000


	//----- nvinfo : EIATTR_MIN_STACK_SIZE
	.align		4
.L_5:
        /*0024*/ 	.byte	0x04, 0x12
        /*0026*/ 	.short	(.L_7 - .L_6)
	.align		4
.L_6:
        /*0028*/ 	.word	index@(triton_poi_fused_add_19)
        /*002c*/ 	.word	0x00000000
.L_7:


//--------------------- .nv.info.triton_poi_fused_add_19 --------------------------
	.section	.nv.info.triton_poi_fused_add_19,"",@"SHT_CUDA_INFO"
	.sectionflags	@""
	.align	4


	//----- nvinfo : EIATTR_CUDA_API_VERSION
	.align		4
        /*0000*/ 	.byte	0x04, 0x37
        /*0002*/ 	.short	(.L_9 - .L_8)
.L_8:
        /*0004*/ 	.word	0x0000007c


	//----- nvinfo : EIATTR_KPARAM_INFO
	.align		4
.L_9:
        /*0008*/ 	.byte	0x04, 0x17
        /*000a*/ 	.short	(.L_11 - .L_10)
.L_10:
        /*000c*/ 	.word	0x00000000
        /*0010*/ 	.short	0x0002
        /*0012*/ 	.short	0x0010
        /*0014*/ 	.byte	0x00, 0xf0, 0x11, 0x00


	//----- nvinfo : EIATTR_KPARAM_INFO
	.align		4
.L_11:
        /*0018*/ 	.byte	0x04, 0x17
        /*001a*/ 	.short	(.L_13 - .L_12)
.L_12:
        /*001c*/ 	.word	0x00000000
        /*0020*/ 	.short	0x0001
        /*0022*/ 	.short	0x0008
        /*0024*/ 	.byte	0x00, 0xf4, 0x21, 0x00


	//----- nvinfo : EIATTR_KPARAM_INFO
	.align		4
.L_13:
        /*0028*/ 	.byte	0x04, 0x17
        /*002a*/ 	.short	(.L_15 - .L_14)
.L_14:
        /*002c*/ 	.word	0x00000000
        /*0030*/ 	.short	0x0000
        /*0032*/ 	.short	0x0000
        /*0034*/ 	.byte	0x00, 0xf4, 0x21, 0x00


	//----- nvinfo : EIATTR_SPARSE_MMA_MASK
	.align		4
.L_15:
        /*0038*/ 	.byte	0x03, 0x50
        /*003a*/ 	.short	0x0000


	//----- nvinfo : EIATTR_MAXREG_COUNT
	.align		4
        /*003c*/ 	.byte	0x03, 0x1b
        /*003e*/ 	.short	0x00ff


	//----- nvinfo : EIATTR_EXIT_INSTR_OFFSETS
	.align		4
        /*0040*/ 	.byte	0x04, 0x1c
        /*0042*/ 	.short	(.L_17 - .L_16)


	//   ....[0]....
.L_16:
        /*0044*/ 	.word	0x00000190


	//----- nvinfo : EIATTR_REQNTID
	.align		4
.L_17:
        /*0048*/ 	.byte	0x04, 0x10
        /*004a*/ 	.short	(.L_19 - .L_18)
.L_18:
        /*004c*/ 	.word	0x00000080
        /*0050*/ 	.word	0x00000001
        /*0054*/ 	.word	0x00000001


	//----- nvinfo : EIATTR_CBANK_PARAM_SIZE
	.align		4
.L_19:
        /*0058*/ 	.byte	0x03, 0x19
        /*005a*/ 	.short	0x0014


	//----- nvinfo : EIATTR_PARAM_CBANK
	.align		4
        /*005c*/ 	.byte	0x04, 0x0a
        /*005e*/ 	.short	(.L_21 - .L_20)
	.align		4
.L_20:
        /*0060*/ 	.word	index@(.nv.constant0.triton_poi_fused_add_19)
        /*0064*/ 	.short	0x0210
        /*0066*/ 	.short	0x0014


	//----- nvinfo : EIATTR_SW_WAR
	.align		4
.L_21:
        /*0068*/ 	.byte	0x04, 0x36
        /*006a*/ 	.short	(.L_23 - .L_22)
.L_22:
        /*006c*/ 	.word	0x00000008
.L_23:


//--------------------- .nv.callgraph             --------------------------
	.section	.nv.callgraph,"",@"SHT_CUDA_CALLGRAPH"
	.align	4
	.sectionentsize	8
	.align		4
        /*0000*/ 	.word	0x00000000
	.align		4
        /*0004*/ 	.word	0xffffffff
	.align		4
        /*0008*/ 	.word	0x00000000
	.align		4
        /*000c*/ 	.word	0xfffffffe
	.align		4
        /*0010*/ 	.word	0x00000000
	.align		4
        /*0014*/ 	.word	0xfffffffd
	.align		4
        /*0018*/ 	.word	0x00000000
	.align		4
        /*001c*/ 	.word	0xfffffffc


//--------------------- .text.triton_poi_fused_add_19 --------------------------
	.section	.text.triton_poi_fused_add_19,"ax",@progbits
	.align	128
        .global         triton_poi_fused_add_19
        .type           triton_poi_fused_add_19,@function
        .size           triton_poi_fused_add_19,(.L_x_1 - triton_poi_fused_add_19)
        .other          triton_poi_fused_add_19,@"STO_CUDA_ENTRY STV_DEFAULT"
triton_poi_fused_add_19:
.text.triton_poi_fused_add_19:
[----:B------:R-:W-:Y:S01]  /*0000*/  LDC R1, c[0x0][0x28] ;  /* 0x00000a00ff017b82 */ /* 0x000fe20000000800 */
[----:B------:R-:W1:Y:S07]  /*0010*/  S2R R0, SR_TID.X ;  /* 0x0000000000007919 */ /* 0x000e6e0000002100 */
[----:B------:R-:W2:Y:S01]  /*0020*/  LDC.64 R2, c[0x0][0x218] ;  /* 0x00008600ff027b82 */ /* 0x000ea20000000a00 */
[----:B------:R-:W-:Y:S01]  /*0030*/  ULDC.64 UR4, c[0x0][0x208] ;  /* 0x0000820000047ab9 */ /* 0x000fe20000000a00 */
[----:B------:R-:W3:Y:S06]  /*0040*/  S2R R7, SR_CTAID.X ;  /* 0x0000000000077919 */ /* 0x000eec0000002500 */
[----:B------:R-:W4:Y:S01]  /*0050*/  LDC.64 R4, c[0x0][0x210] ;  /* 0x00008400ff047b82 */ /* 0x000f220000000a00 */
[----:B-1----:R-:W-:-:S04]  /*0060*/  SHF.L.U32 R0, R0, 0x2, RZ ;  /* 0x0000000200007819 */ /* 0x002fc800000006ff */
[----:B------:R-:W-:-:S04]  /*0070*/  LOP3.LUT R0, R0, 0x1fc, RZ, 0xc0, !PT ;  /* 0x000001fc00007812 */ /* 0x000fc800078ec0ff */
[----:B---3--:R-:W-:-:S05]  /*0080*/  LEA R7, R7, R0, 0xa ;  /* 0x0000000007077211 */ /* 0x008fca00078e50ff */
[----:B--2---:R-:W-:-:S04]  /*0090*/  IMAD.WIDE R2, R7, 0x4, R2 ;  /* 0x0000000407027825 */ /* 0x004fc800078e0202 */
[----:B----4-:R-:W-:Y:S01]  /*00a0*/  IMAD.WIDE R4, R7, 0x4, R4 ;  /* 0x0000000407047825 */ /* 0x010fe200078e0204 */
[----:B------:R-:W2:Y:S04]  /*00b0*/  LDG.E.128 R8, desc[UR4][R2.64] ;  /* 0x0000000402087981 */ /* 0x000ea8000c1e1d00 */
[----:B------:R-:W2:Y:S04]  /*00c0*/  LDG.E.128 R16, desc[UR4][R4.64] ;  /* 0x0000000404107981 */ /* 0x000ea8000c1e1d00 */
[----:B------:R-:W3:Y:S04]  /*00d0*/  LDG.E.128 R12, desc[UR4][R2.64+0x800] ;  /* 0x00080004020c7981 */ /* 0x000ee8000c1e1d00 */
[----:B------:R-:W3:Y:S01]  /*00e0*/  LDG.E.128 R20, desc[UR4][R4.64+0x800] ;  /* 0x0008000404147981 */ /* 0x000ee2000c1e1d00 */
[----:B--2---:R-:W-:Y:S01]  /*00f0*/  FADD R8, R8, R16 ;  /* 0x0000001008087221 */ /* 0x004fe20000000000 */
[----:B------:R-:W-:Y:S01]  /*0100*/  FADD R9, R9, R17 ;  /* 0x0000001109097221 */ /* 0x000fe20000000000 */
[----:B------:R-:W-:Y:S01]  /*0110*/  FADD R10, R10, R18 ;  /* 0x000000120a0a7221 */ /* 0x000fe20000000000 */
[----:B------:R-:W-:Y:S01]  /*0120*/  FADD R11, R11, R19 ;  /* 0x000000130b0b7221 */ /* 0x000fe20000000000 */
[----:B---3--:R-:W-:Y:S01]  /*0130*/  FADD R12, R12, R20 ;  /* 0x000000140c0c7221 */ /* 0x008fe20000000000 */
[----:B------:R-:W-:Y:S01]  /*0140*/  FADD R13, R13, R21 ;  /* 0x000000150d0d7221 */ /* 0x000fe20000000000 */
[----:B------:R-:W-:Y:S01]  /*0150*/  FADD R14, R14, R22 ;  /* 0x000000160e0e7221 */ /* 0x000fe20000000000 */
[----:B------:R-:W-:Y:S01]  /*0160*/  FADD R15, R15, R23 ;  /* 0x000000170f0f7221 */ /* 0x000fe20000000000 */
[----:B------:R-:W-:Y:S04]  /*0170*/  STG.E.128 desc[UR4][R4.64], R8 ;  /* 0x0000000804007986 */ /* 0x000fe8000c101d04 */
[----:B------:R-:W-:Y:S01]  /*0180*/  STG.E.128 desc[UR4][R4.64+0x800], R12 ;  /* 0x0008000c04007986 */ /* 0x000fe2000c101d04 */
[----:B------:R-:W-:Y:S05]  /*0190*/  EXIT ;  /* 0x000000000000794d */ /* 0x000fea0003800000 */
.L_x_0:
[----:B------:R-:W-:-:S00]  /*01a0*/  BRA `(.L_x_0) ;  /* 0xfffffffc00fc7947 */ /* 0x000fc0000383ffff */
[----:B------:R-:W-:-:S00]  /*01b0*/  NOP ;  /* 0x0000000000007918 */ /* 0x000fc00000000000 */
        /* <DEDUP_REMOVED lines=12> */
.L_x_1:


//--------------------- .nv.constant0.triton_poi_fused_add_19 --------------------------
	.section	.nv.constant0.triton_poi_fused_add_19,"a",@progbits
	.sectionflags	@""
	.align	4
.nv.constant0.triton_poi_fused_add_19:
	.zero		548
